//
// Generated by NVIDIA NVVM Compiler
//
// Compiler Build ID: CL-36424714
// Cuda compilation tools, release 13.0, V13.0.88
// Based on NVVM 20.0.0
//

.version 9.0
.target sm_100
.address_size 64

	// .globl	sum
.extern .func  (.param .b32 func_retval0) vprintf
(
	.param .b64 vprintf_param_0,
	.param .b64 vprintf_param_1
)
;
.global .align 1 .b8 $str[9] = {72, 111, 108, 97, 32, 37, 100, 10};
.global .align 1 .b8 $str$1[8] = {71, 80, 85, 32, 37, 100, 10};

.visible .entry sum(
	.param .u64 .ptr .align 1 sum_param_0,
	.param .u64 .ptr .align 1 sum_param_1,
	.param .u64 .ptr .align 1 sum_param_2,
	.param .u32 sum_param_3
)
{
	.reg .pred 	%p<5>;
	.reg .b32 	%r<15>;
	.reg .b64 	%rd<32>;

	ld.param.u64 	%rd2, [sum_param_0];
	ld.param.u64 	%rd3, [sum_param_1];
	ld.param.u64 	%rd4, [sum_param_2];
	ld.param.u32 	%r10, [sum_param_3];
	mov.u32 	%r1, %tid.x;
	mov.u32 	%r2, %ctaid.x;
	mov.u32 	%r3, %ntid.x;
	mul.lo.s32 	%r4, %r2, %r3;
	add.s32 	%r5, %r4, %r1;
	shr.u32 	%r6, %r10, 1;
	setp.ge.u32 	%p1, %r5, %r6;
	@%p1 bra 	$L__BB0_5;
	cvta.to.global.u64 	%rd5, %rd2;
	cvta.to.global.u64 	%rd6, %rd3;
	mul.wide.u32 	%rd7, %r4, 4;
	add.s64 	%rd8, %rd6, %rd7;
	mul.wide.u32 	%rd9, %r1, 4;
	add.s64 	%rd1, %rd8, %rd9;
	mul.wide.u32 	%rd10, %r5, 4;
	add.s64 	%rd11, %rd5, %rd10;
	ld.global.u32 	%rd12, [%rd11];
	add.s32 	%r11, %r6, %r5;
	mul.wide.u32 	%rd13, %r11, 4;
	add.s64 	%rd14, %rd5, %rd13;
	ld.global.u32 	%rd15, [%rd14];
	xor.b64  	%rd16, %rd15, 2147483647;
	add.s64 	%rd17, %rd16, %rd12;
	mul.hi.u64 	%rd18, %rd17, 8589934597;
	mul.lo.s64 	%rd19, %rd18, 2147483647;
	sub.s64 	%rd20, %rd17, %rd19;
	st.global.u32 	[%rd1], %rd20;
	bar.sync 	0;
	min.u32 	%r12, %r6, %r3;
	shr.u32 	%r14, %r12, 1;
	setp.ge.u32 	%p2, %r1, %r14;
	@%p2 bra 	$L__BB0_3;
$L__BB0_2:
	ld.global.u32 	%rd21, [%rd1];
	mul.wide.s32 	%rd22, %r14, 4;
	add.s64 	%rd23, %rd1, %rd22;
	ld.global.u32 	%rd24, [%rd23];
	add.s64 	%rd25, %rd24, %rd21;
	mul.hi.u64 	%rd26, %rd25, 8589934597;
	mul.lo.s64 	%rd27, %rd26, 2147483647;
	sub.s64 	%rd28, %rd25, %rd27;
	st.global.u32 	[%rd1], %rd28;
	bar.sync 	0;
	shr.u32 	%r14, %r14, 1;
	setp.lt.u32 	%p3, %r1, %r14;
	@%p3 bra 	$L__BB0_2;
$L__BB0_3:
	setp.ne.s32 	%p4, %r1, 0;
	@%p4 bra 	$L__BB0_5;
	ld.global.u32 	%r13, [%rd1];
	cvta.to.global.u64 	%rd29, %rd4;
	mul.wide.u32 	%rd30, %r2, 4;
	add.s64 	%rd31, %rd29, %rd30;
	st.global.u32 	[%rd31], %r13;
$L__BB0_5:
	ret;

}
	// .globl	pairwise_sum
.visible .entry pairwise_sum(
	.param .u64 .ptr .align 1 pairwise_sum_param_0,
	.param .u64 .ptr .align 1 pairwise_sum_param_1,
	.param .u64 .ptr .align 1 pairwise_sum_param_2,
	.param .u32 pairwise_sum_param_3
)
{
	.reg .pred 	%p<5>;
	.reg .b32 	%r<15>;
	.reg .b64 	%rd<31>;

	ld.param.u64 	%rd2, [pairwise_sum_param_0];
	ld.param.u64 	%rd3, [pairwise_sum_param_1];
	ld.param.u64 	%rd4, [pairwise_sum_param_2];
	ld.param.u32 	%r10, [pairwise_sum_param_3];
	mov.u32 	%r1, %tid.x;
	mov.u32 	%r2, %ctaid.x;
	mov.u32 	%r3, %ntid.x;
	mul.lo.s32 	%r4, %r2, %r3;
	add.s32 	%r5, %r4, %r1;
	shr.u32 	%r6, %r10, 1;
	setp.ge.u32 	%p1, %r5, %r6;
	@%p1 bra 	$L__BB1_5;
	cvta.to.global.u64 	%rd5, %rd2;
	cvta.to.global.u64 	%rd6, %rd3;
	mul.wide.u32 	%rd7, %r4, 4;
	add.s64 	%rd8, %rd6, %rd7;
	mul.wide.u32 	%rd9, %r1, 4;
	add.s64 	%rd1, %rd8, %rd9;
	mul.wide.u32 	%rd10, %r5, 4;
	add.s64 	%rd11, %rd5, %rd10;
	ld.global.u32 	%rd12, [%rd11];
	add.s32 	%r11, %r6, %r5;
	mul.wide.u32 	%rd13, %r11, 4;
	add.s64 	%rd14, %rd5, %rd13;
	ld.global.u32 	%rd15, [%rd14];
	add.s64 	%rd16, %rd15, %rd12;
	mul.hi.u64 	%rd17, %rd16, 8589934597;
	mul.lo.s64 	%rd18, %rd17, 2147483647;
	sub.s64 	%rd19, %rd16, %rd18;
	st.global.u32 	[%rd1], %rd19;
	bar.sync 	0;
	min.u32 	%r12, %r6, %r3;
	shr.u32 	%r14, %r12, 1;
	setp.ge.u32 	%p2, %r1, %r14;
	@%p2 bra 	$L__BB1_3;
$L__BB1_2:
	ld.global.u32 	%rd20, [%rd1];
	mul.wide.s32 	%rd21, %r14, 4;
	add.s64 	%rd22, %rd1, %rd21;
	ld.global.u32 	%rd23, [%rd22];
	add.s64 	%rd24, %rd23, %rd20;
	mul.hi.u64 	%rd25, %rd24, 8589934597;
	mul.lo.s64 	%rd26, %rd25, 2147483647;
	sub.s64 	%rd27, %rd24, %rd26;
	st.global.u32 	[%rd1], %rd27;
	bar.sync 	0;
	shr.u32 	%r14, %r14, 1;
	setp.lt.u32 	%p3, %r1, %r14;
	@%p3 bra 	$L__BB1_2;
$L__BB1_3:
	setp.ne.s32 	%p4, %r1, 0;
	@%p4 bra 	$L__BB1_5;
	ld.global.u32 	%r13, [%rd1];
	cvta.to.global.u64 	%rd28, %rd4;
	mul.wide.u32 	%rd29, %r2, 4;
	add.s64 	%rd30, %rd28, %rd29;
	st.global.u32 	[%rd30], %r13;
$L__BB1_5:
	ret;

}
	// .globl	compute_g_values
.visible .entry compute_g_values(
	.param .u64 .ptr .align 1 compute_g_values_param_0,
	.param .u64 .ptr .align 1 compute_g_values_param_1,
	.param .u32 compute_g_values_param_2,
	.param .u32 compute_g_values_param_3
)
{
	.reg .pred 	%p<3>;
	.reg .b32 	%r<9>;
	.reg .b64 	%rd<23>;

	ld.param.u64 	%rd3, [compute_g_values_param_0];
	ld.param.u64 	%rd4, [compute_g_values_param_1];
	ld.param.u32 	%r2, [compute_g_values_param_2];
	ld.param.u32 	%r3, [compute_g_values_param_3];
	cvta.to.global.u64 	%rd1, %rd4;
	cvta.to.global.u64 	%rd2, %rd3;
	mov.u32 	%r4, %ctaid.x;
	mov.u32 	%r5, %ntid.x;
	mov.u32 	%r6, %tid.x;
	mad.lo.s32 	%r1, %r4, %r5, %r6;
	setp.ge.s32 	%p1, %r1, %r3;
	@%p1 bra 	$L__BB2_4;
	shr.s32 	%r7, %r3, 1;
	setp.ge.s32 	%p2, %r1, %r7;
	@%p2 bra 	$L__BB2_3;
	mul.wide.s32 	%rd14, %r1, 4;
	add.s64 	%rd15, %rd2, %rd14;
	ld.global.u32 	%rd16, [%rd15];
	xor.b32  	%r8, %r2, 2147483647;
	cvt.u64.u32 	%rd17, %r8;
	add.s64 	%rd18, %rd16, %rd17;
	mul.hi.u64 	%rd19, %rd18, 8589934597;
	mul.lo.s64 	%rd20, %rd19, 2147483647;
	sub.s64 	%rd21, %rd18, %rd20;
	add.s64 	%rd22, %rd1, %rd14;
	st.global.u32 	[%rd22], %rd21;
	bra.uni 	$L__BB2_4;
$L__BB2_3:
	mul.wide.s32 	%rd5, %r1, 4;
	add.s64 	%rd6, %rd2, %rd5;
	ld.global.u32 	%rd7, [%rd6];
	cvt.u64.u32 	%rd8, %r2;
	add.s64 	%rd9, %rd7, %rd8;
	mul.hi.u64 	%rd10, %rd9, 8589934597;
	mul.lo.s64 	%rd11, %rd10, 2147483647;
	sub.s64 	%rd12, %rd9, %rd11;
	add.s64 	%rd13, %rd1, %rd5;
	st.global.u32 	[%rd13], %rd12;
$L__BB2_4:
	ret;

}
	// .globl	fold_line
.visible .entry fold_line(
	.param .u64 .ptr .align 1 fold_line_param_0,
	.param .u32 fold_line_param_1,
	.param .u64 .ptr .align 1 fold_line_param_2,
	.param .u64 .ptr .align 1 fold_line_param_3,
	.param .u64 .ptr .align 1 fold_line_param_4,
	.param .u64 .ptr .align 1 fold_line_param_5,
	.param .u64 .ptr .align 1 fold_line_param_6,
	.param .u64 .ptr .align 1 fold_line_param_7,
	.param .u64 .ptr .align 1 fold_line_param_8,
	.param .u64 .ptr .align 1 fold_line_param_9
)
{
	.local .align 8 .b8 	__local_depot3[8];
	.reg .b64 	%SP;
	.reg .b64 	%SPL;
	.reg .pred 	%p<2>;
	.reg .b32 	%r<29>;
	.reg .b64 	%rd<11>;

	mov.u64 	%SPL, __local_depot3;
	cvta.local.u64 	%SP, %SPL;
	ld.param.u64 	%rd1, [fold_line_param_0];
	ld.param.u64 	%rd2, [fold_line_param_2];
	mov.u32 	%r1, %tid.x;
	setp.ne.s32 	%p1, %r1, 0;
	@%p1 bra 	$L__BB3_2;
	add.u64 	%rd3, %SP, 0;
	add.u64 	%rd4, %SPL, 0;
	cvta.to.global.u64 	%rd5, %rd1;
	cvta.to.global.u64 	%rd6, %rd2;
	ld.global.u32 	%r2, [%rd6];
	st.local.u32 	[%rd4], %r2;
	mov.u64 	%rd7, $str;
	cvta.global.u64 	%rd8, %rd7;
	{ // callseq 0, 0
	.param .b64 param0;
	st.param.b64 	[param0], %rd8;
	.param .b64 param1;
	st.param.b64 	[param1], %rd3;
	.param .b32 retval0;
	call.uni (retval0), 
	vprintf, 
	(
	param0, 
	param1
	);
	ld.param.b32 	%r3, [retval0];
	} // callseq 0
	ld.global.u32 	%r5, [%rd5];
	st.local.u32 	[%rd4], %r5;
	mov.u64 	%rd9, $str$1;
	cvta.global.u64 	%rd10, %rd9;
	{ // callseq 1, 0
	.param .b64 param0;
	st.param.b64 	[param0], %rd10;
	.param .b64 param1;
	st.param.b64 	[param1], %rd3;
	.param .b32 retval0;
	call.uni (retval0), 
	vprintf, 
	(
	param0, 
	param1
	);
	ld.param.b32 	%r6, [retval0];
	} // callseq 1
	ld.global.u32 	%r8, [%rd5+4];
	st.local.u32 	[%rd4], %r8;
	{ // callseq 2, 0
	.param .b64 param0;
	st.param.b64 	[param0], %rd10;
	.param .b64 param1;
	st.param.b64 	[param1], %rd3;
	.param .b32 retval0;
	call.uni (retval0), 
	vprintf, 
	(
	param0, 
	param1
	);
	ld.param.b32 	%r9, [retval0];
	} // callseq 2
	ld.global.u32 	%r11, [%rd5+8];
	st.local.u32 	[%rd4], %r11;
	{ // callseq 3, 0
	.param .b64 param0;
	st.param.b64 	[param0], %rd10;
	.param .b64 param1;
	st.param.b64 	[param1], %rd3;
	.param .b32 retval0;
	call.uni (retval0), 
	vprintf, 
	(
	param0, 
	param1
	);
	ld.param.b32 	%r12, [retval0];
	} // callseq 3
	ld.global.u32 	%r14, [%rd5+12];
	st.local.u32 	[%rd4], %r14;
	{ // callseq 4, 0
	.param .b64 param0;
	st.param.b64 	[param0], %rd10;
	.param .b64 param1;
	st.param.b64 	[param1], %rd3;
	.param .b32 retval0;
	call.uni (retval0), 
	vprintf, 
	(
	param0, 
	param1
	);
	ld.param.b32 	%r15, [retval0];
	} // callseq 4
	ld.global.u32 	%r17, [%rd5+16];
	st.local.u32 	[%rd4], %r17;
	{ // callseq 5, 0
	.param .b64 param0;
	st.param.b64 	[param0], %rd10;
	.param .b64 param1;
	st.param.b64 	[param1], %rd3;
	.param .b32 retval0;
	call.uni (retval0), 
	vprintf, 
	(
	param0, 
	param1
	);
	ld.param.b32 	%r18, [retval0];
	} // callseq 5
	ld.global.u32 	%r20, [%rd5+20];
	st.local.u32 	[%rd4], %r20;
	{ // callseq 6, 0
	.param .b64 param0;
	st.param.b64 	[param0], %rd10;
	.param .b64 param1;
	st.param.b64 	[param1], %rd3;
	.param .b32 retval0;
	call.uni (retval0), 
	vprintf, 
	(
	param0, 
	param1
	);
	ld.param.b32 	%r21, [retval0];
	} // callseq 6
	ld.global.u32 	%r23, [%rd5+24];
	st.local.u32 	[%rd4], %r23;
	{ // callseq 7, 0
	.param .b64 param0;
	st.param.b64 	[param0], %rd10;
	.param .b64 param1;
	st.param.b64 	[param1], %rd3;
	.param .b32 retval0;
	call.uni (retval0), 
	vprintf, 
	(
	param0, 
	param1
	);
	ld.param.b32 	%r24, [retval0];
	} // callseq 7
	ld.global.u32 	%r26, [%rd5+28];
	st.local.u32 	[%rd4], %r26;
	{ // callseq 8, 0
	.param .b64 param0;
	st.param.b64 	[param0], %rd10;
	.param .b64 param1;
	st.param.b64 	[param1], %rd3;
	.param .b32 retval0;
	call.uni (retval0), 
	vprintf, 
	(
	param0, 
	param1
	);
	ld.param.b32 	%r27, [retval0];
	} // callseq 8
$L__BB3_2:
	ret;

}


// ===== COMPILED SASS (sm_100) =====

	.target	sm_100

	.elftype	@"ET_EXEC"


//--------------------- .note.nv.tkinfo           --------------------------
	.section	.note.nv.tkinfo,"",@"SHT_NOTE"
	.sectionflags	@"SHF_NOTE_NV_TKINFO"
	.tkinfo
        /*0018*/ 	.word	0x00000002
        /*0030*/ 	.string	""
        /*0030*/ 	.string	"ptxas"
        /*0030*/ 	.string	"Cuda compilation tools, release 13.0, V13.0.88"
        /*0030*/ 	.string	"Build cuda_13.0.r13.0/compiler.36424714_0"
        /*0030*/ 	.string	"-arch sm_100 -m 64 "



//--------------------- .note.nv.cuinfo           --------------------------
	.section	.note.nv.cuinfo,"",@"SHT_NOTE"
	.sectionflags	@"SHF_NOTE_NV_CUINFO"
        /*0018*/ 	.short	0x0002
        /*001a*/ 	.short	0x0064
        /*001c*/ 	.short	0x0082
	.zero		2


//--------------------- .nv.info                  --------------------------
	.section	.nv.info,"",@"SHT_CUDA_INFO"
	.align	4


	//----- nvinfo : EIATTR_REGCOUNT
	.align		4
        /*0000*/ 	.byte	0x04, 0x2f
        /*0002*/ 	.short	(.L_3 - .L_2)
	.align		4
.L_2:
        /*0004*/ 	.word	index@(sum)
        /*0008*/ 	.word	0x00000014


	//----- nvinfo : EIATTR_FRAME_SIZE
	.align		4
.L_3:
        /*000c*/ 	.byte	0x04, 0x11
        /*000e*/ 	.short	(.L_5 - .L_4)
	.align		4
.L_4:
        /*0010*/ 	.word	index@(sum)
        /*0014*/ 	.word	0x00000000


	//----- nvinfo : EIATTR_REGCOUNT
	.align		4
.L_5:
        /*0018*/ 	.byte	0x04, 0x2f
        /*001a*/ 	.short	(.L_7 - .L_6)
	.align		4
.L_6:
        /*001c*/ 	.word	index@(pairwise_sum)
        /*0020*/ 	.word	0x00000014


	//----- nvinfo : EIATTR_FRAME_SIZE
	.align		4
.L_7:
        /*0024*/ 	.byte	0x04, 0x11
        /*0026*/ 	.short	(.L_9 - .L_8)
	.align		4
.L_8:
        /*0028*/ 	.word	index@(pairwise_sum)
        /*002c*/ 	.word	0x00000000


	//----- nvinfo : EIATTR_REGCOUNT
	.align		4
.L_9:
        /*0030*/ 	.byte	0x04, 0x2f
        /*0032*/ 	.short	(.L_11 - .L_10)
	.align		4
.L_10:
        /*0034*/ 	.word	index@(compute_g_values)
        /*0038*/ 	.word	0x00000010


	//----- nvinfo : EIATTR_FRAME_SIZE
	.align		4
.L_11:
        /*003c*/ 	.byte	0x04, 0x11
        /*003e*/ 	.short	(.L_13 - .L_12)
	.align		4
.L_12:
        /*0040*/ 	.word	index@(compute_g_values)
        /*0044*/ 	.word	0x00000000


	//----- nvinfo : EIATTR_REGCOUNT
	.align		4
.L_13:
        /*0048*/ 	.byte	0x04, 0x2f
        /*004a*/ 	.short	(.L_15 - .L_14)
	.align		4
.L_14:
        /*004c*/ 	.word	index@(fold_line)
        /*0050*/ 	.word	0x00000018


	//----- nvinfo : EIATTR_FRAME_SIZE
	.align		4
.L_15:
        /*0054*/ 	.byte	0x04, 0x11
        /*0056*/ 	.short	(.L_17 - .L_16)
	.align		4
.L_16:
        /*0058*/ 	.word	index@(fold_line)
        /*005c*/ 	.word	0x00000008


	//----- nvinfo : EIATTR_MIN_STACK_SIZE
	.align		4
.L_17:
        /*0060*/ 	.byte	0x04, 0x12
        /*0062*/ 	.short	(.L_19 - .L_18)
	.align		4
.L_18:
        /*0064*/ 	.word	index@(fold_line)
        /*0068*/ 	.word	0x00000008


	//----- nvinfo : EIATTR_MIN_STACK_SIZE
	.align		4
.L_19:
        /*006c*/ 	.byte	0x04, 0x12
        /*006e*/ 	.short	(.L_21 - .L_20)
	.align		4
.L_20:
        /*0070*/ 	.word	index@(compute_g_values)
        /*0074*/ 	.word	0x00000000


	//----- nvinfo : EIATTR_MIN_STACK_SIZE
	.align		4
.L_21:
        /*0078*/ 	.byte	0x04, 0x12
        /*007a*/ 	.short	(.L_23 - .L_22)
	.align		4
.L_22:
        /*007c*/ 	.word	index@(pairwise_sum)
        /*0080*/ 	.word	0x00000000


	//----- nvinfo : EIATTR_MIN_STACK_SIZE
	.align		4
.L_23:
        /*0084*/ 	.byte	0x04, 0x12
        /*0086*/ 	.short	(.L_25 - .L_24)
	.align		4
.L_24:
        /*0088*/ 	.word	index@(sum)
        /*008c*/ 	.word	0x00000000
.L_25:


//--------------------- .nv.compat                --------------------------
	.section	.nv.compat,"",@"SHT_CUDA_COMPAT_INFO"
	.align	4
        /*0000*/ 	.byte	0x02, 0x09, 0x00, 0x00, 0x02, 0x02, 0x01, 0x00, 0x02, 0x05, 0x05, 0x00, 0x03, 0x07, 0x01, 0x01
        /*0010*/ 	.byte	0x02, 0x03, 0x00, 0x00, 0x02, 0x06, 0x01, 0x00, 0x04, 0x0b, 0x08, 0x00, 0x09, 0x00, 0x00, 0x00
        /*0020*/ 	.byte	0x00, 0x00, 0x00, 0x00


//--------------------- .nv.info.fold_line        --------------------------
	.section	.nv.info.fold_line,"",@"SHT_CUDA_INFO"
	.sectionflags	@""
	.align	4


	//----- nvinfo : EIATTR_CUDA_API_VERSION
	.align		4
        /*0000*/ 	.byte	0x04, 0x37
        /*0002*/ 	.short	(.L_27 - .L_26)
.L_26:
        /*0004*/ 	.word	0x00000082


	//----- nvinfo : EIATTR_KPARAM_INFO
	.align		4
.L_27:
        /*0008*/ 	.byte	0x04, 0x17
        /*000a*/ 	.short	(.L_29 - .L_28)
.L_28:
        /*000c*/ 	.word	0x00000000
        /*0010*/ 	.short	0x0009
        /*0012*/ 	.short	0x0048
        /*0014*/ 	.byte	0x00, 0xf5, 0x21, 0x00


	//----- nvinfo : EIATTR_KPARAM_INFO
	.align		4
.L_29:
        /*0018*/ 	.byte	0x04, 0x17
        /*001a*/ 	.short	(.L_31 - .L_30)
.L_30:
        /*001c*/ 	.word	0x00000000
        /*0020*/ 	.short	0x0008
        /*0022*/ 	.short	0x0040
        /*0024*/ 	.byte	0x00, 0xf5, 0x21, 0x00


	//----- nvinfo : EIATTR_KPARAM_INFO
	.align		4
.L_31:
        /*0028*/ 	.byte	0x04, 0x17
        /*002a*/ 	.short	(.L_33 - .L_32)
.L_32:
        /*002c*/ 	.word	0x00000000
        /*0030*/ 	.short	0x0007
        /*0032*/ 	.short	0x0038
        /*0034*/ 	.byte	0x00, 0xf5, 0x21, 0x00


	//----- nvinfo : EIATTR_KPARAM_INFO
	.align		4
.L_33:
        /*0038*/ 	.byte	0x04, 0x17
        /*003a*/ 	.short	(.L_35 - .L_34)
.L_34:
        /*003c*/ 	.word	0x00000000
        /*0040*/ 	.short	0x0006
        /*0042*/ 	.short	0x0030
        /*0044*/ 	.byte	0x00, 0xf5, 0x21, 0x00


	//----- nvinfo : EIATTR_KPARAM_INFO
	.align		4
.L_35:
        /*0048*/ 	.byte	0x04, 0x17
        /*004a*/ 	.short	(.L_37 - .L_36)
.L_36:
        /*004c*/ 	.word	0x00000000
        /*0050*/ 	.short	0x0005
        /*0052*/ 	.short	0x0028
        /*0054*/ 	.byte	0x00, 0xf5, 0x21, 0x00


	//----- nvinfo : EIATTR_KPARAM_INFO
	.align		4
.L_37:
        /*0058*/ 	.byte	0x04, 0x17
        /*005a*/ 	.short	(.L_39 - .L_38)
.L_38:
        /*005c*/ 	.word	0x00000000
        /*0060*/ 	.short	0x0004
        /*0062*/ 	.short	0x0020
        /*0064*/ 	.byte	0x00, 0xf5, 0x21, 0x00


	//----- nvinfo : EIATTR_KPARAM_INFO
	.align		4
.L_39:
        /*0068*/ 	.byte	0x04, 0x17
        /*006a*/ 	.short	(.L_41 - .L_40)
.L_40:
        /*006c*/ 	.word	0x00000000
        /*0070*/ 	.short	0x0003
        /*0072*/ 	.short	0x0018
        /*0074*/ 	.byte	0x00, 0xf5, 0x21, 0x00


	//----- nvinfo : EIATTR_KPARAM_INFO
	.align		4
.L_41:
        /*0078*/ 	.byte	0x04, 0x17
        /*007a*/ 	.short	(.L_43 - .L_42)
.L_42:
        /*007c*/ 	.word	0x00000000
        /*0080*/ 	.short	0x0002
        /*0082*/ 	.short	0x0010
        /*0084*/ 	.byte	0x00, 0xf5, 0x21, 0x00


	//----- nvinfo : EIATTR_KPARAM_INFO
	.align		4
.L_43:
        /*0088*/ 	.byte	0x04, 0x17
        /*008a*/ 	.short	(.L_45 - .L_44)
.L_44:
        /*008c*/ 	.word	0x00000000
        /*0090*/ 	.short	0x0001
        /*0092*/ 	.short	0x0008
        /*0094*/ 	.byte	0x00, 0xf0, 0x11, 0x00


	//----- nvinfo : EIATTR_KPARAM_INFO
	.align		4
.L_45:
        /*0098*/ 	.byte	0x04, 0x17
        /*009a*/ 	.short	(.L_47 - .L_46)
.L_46:
        /*009c*/ 	.word	0x00000000
        /*00a0*/ 	.short	0x0000
        /*00a2*/ 	.short	0x0000
        /*00a4*/ 	.byte	0x00, 0xf5, 0x21, 0x00


	//----- nvinfo : EIATTR_SPARSE_MMA_MASK
	.align		4
.L_47:
        /*00a8*/ 	.byte	0x03, 0x50
        /*00aa*/ 	.short	0x0000


	//----- nvinfo : EIATTR_MAXREG_COUNT
	.align		4
        /*00ac*/ 	.byte	0x03, 0x1b
        /*00ae*/ 	.short	0x00ff


	//----- nvinfo : EIATTR_EXTERNS
	.align		4
        /*00b0*/ 	.byte	0x04, 0x0f
        /*00b2*/ 	.short	(.L_49 - .L_48)


	//   ....[0]....
	.align		4
.L_48:
        /*00b4*/ 	.word	index@(vprintf)


	//----- nvinfo : EIATTR_MERCURY_ISA_VERSION
	.align		4
.L_49:
        /*00b8*/ 	.byte	0x03, 0x5f
        /*00ba*/ 	.short	0x0101


	//----- nvinfo : EIATTR_VRC_CTA_INIT_COUNT
	.align		4
        /*00bc*/ 	.byte	0x02, 0x4a
	.zero		1
	.zero		1


	//----- nvinfo : EIATTR_SYSCALL_OFFSETS
	.align		4
        /*00c0*/ 	.byte	0x04, 0x46
        /*00c2*/ 	.short	(.L_51 - .L_50)


	//   ....[0]....
.L_50:
        /*00c4*/ 	.word	0x00000150


	//   ....[1]....
        /*00c8*/ 	.word	0x00000200


	//   ....[2]....
        /*00cc*/ 	.word	0x000002b0


	//   ....[3]....
        /*00d0*/ 	.word	0x00000360


	//   ....[4]....
        /*00d4*/ 	.word	0x00000410


	//   ....[5]....
        /*00d8*/ 	.word	0x000004c0


	//   ....[6]....
        /*00dc*/ 	.word	0x00000570


	//   ....[7]....
        /*00e0*/ 	.word	0x00000620


	//   ....[8]....
        /*00e4*/ 	.word	0x000006d0


	//----- nvinfo : EIATTR_EXIT_INSTR_OFFSETS
	.align		4
.L_51:
        /*00e8*/ 	.byte	0x04, 0x1c
        /*00ea*/ 	.short	(.L_53 - .L_52)


	//   ....[0]....
.L_52:
        /*00ec*/ 	.word	0x00000080


	//   ....[1]....
        /*00f0*/ 	.word	0x000006e0


	//----- nvinfo : EIATTR_CRS_STACK_SIZE
	.align		4
.L_53:
        /*00f4*/ 	.byte	0x04, 0x1e
        /*00f6*/ 	.short	(.L_55 - .L_54)
.L_54:
        /*00f8*/ 	.word	0x00000000


	//----- nvinfo : EIATTR_CBANK_PARAM_SIZE
	.align		4
.L_55:
        /*00fc*/ 	.byte	0x03, 0x19
        /*00fe*/ 	.short	0x0050


	//----- nvinfo : EIATTR_PARAM_CBANK
	.align		4
        /*0100*/ 	.byte	0x04, 0x0a
        /*0102*/ 	.short	(.L_57 - .L_56)
	.align		4
.L_56:
        /*0104*/ 	.word	index@(.nv.constant0.fold_line)
        /*0108*/ 	.short	0x0380
        /*010a*/ 	.short	0x0050


	//----- nvinfo : EIATTR_SW_WAR
	.align		4
.L_57:
        /*010c*/ 	.byte	0x04, 0x36
        /*010e*/ 	.short	(.L_59 - .L_58)
.L_58:
        /*0110*/ 	.word	0x00000008
.L_59:


//--------------------- .nv.info.compute_g_values --------------------------
	.section	.nv.info.compute_g_values,"",@"SHT_CUDA_INFO"
	.sectionflags	@""
	.align	4


	//----- nvinfo : EIATTR_CUDA_API_VERSION
	.align		4
        /*0000*/ 	.byte	0x04, 0x37
        /*0002*/ 	.short	(.L_61 - .L_60)
.L_60:
        /*0004*/ 	.word	0x00000082


	//----- nvinfo : EIATTR_KPARAM_INFO
	.align		4
.L_61:
        /*0008*/ 	.byte	0x04, 0x17
        /*000a*/ 	.short	(.L_63 - .L_62)
.L_62:
        /*000c*/ 	.word	0x00000000
        /*0010*/ 	.short	0x0003
        /*0012*/ 	.short	0x0014
        /*0014*/ 	.byte	0x00, 0xf0, 0x11, 0x00


	//----- nvinfo : EIATTR_KPARAM_INFO
	.align		4
.L_63:
        /*0018*/ 	.byte	0x04, 0x17
        /*001a*/ 	.short	(.L_65 - .L_64)
.L_64:
        /*001c*/ 	.word	0x00000000
        /*0020*/ 	.short	0x0002
        /*0022*/ 	.short	0x0010
        /*0024*/ 	.byte	0x00, 0xf0, 0x11, 0x00


	//----- nvinfo : EIATTR_KPARAM_INFO
	.align		4
.L_65:
        /*0028*/ 	.byte	0x04, 0x17
        /*002a*/ 	.short	(.L_67 - .L_66)
.L_66:
        /*002c*/ 	.word	0x00000000
        /*0030*/ 	.short	0x0001
        /*0032*/ 	.short	0x0008
        /*0034*/ 	.byte	0x00, 0xf5, 0x21, 0x00


	//----- nvinfo : EIATTR_KPARAM_INFO
	.align		4
.L_67:
        /*0038*/ 	.byte	0x04, 0x17
        /*003a*/ 	.short	(.L_69 - .L_68)
.L_68:
        /*003c*/ 	.word	0x00000000
        /*0040*/ 	.short	0x0000
        /*0042*/ 	.short	0x0000
        /*0044*/ 	.byte	0x00, 0xf5, 0x21, 0x00


	//----- nvinfo : EIATTR_SPARSE_MMA_MASK
	.align		4
.L_69:
        /*0048*/ 	.byte	0x03, 0x50
        /*004a*/ 	.short	0x0000


	//----- nvinfo : EIATTR_MAXREG_COUNT
	.align		4
        /*004c*/ 	.byte	0x03, 0x1b
        /*004e*/ 	.short	0x00ff


	//----- nvinfo : EIATTR_MERCURY_ISA_VERSION
	.align		4
        /*0050*/ 	.byte	0x03, 0x5f
        /*0052*/ 	.short	0x0101


	//----- nvinfo : EIATTR_VRC_CTA_INIT_COUNT
	.align		4
        /*0054*/ 	.byte	0x02, 0x4a
	.zero		1
	.zero		1


	//----- nvinfo : EIATTR_EXIT_INSTR_OFFSETS
	.align		4
        /*0058*/ 	.byte	0x04, 0x1c
        /*005a*/ 	.short	(.L_71 - .L_70)


	//   ....[0]....
.L_70:
        /*005c*/ 	.word	0x00000070


	//   ....[1]....
        /*0060*/ 	.word	0x000001c0


	//   ....[2]....
        /*0064*/ 	.word	0x000002c0


	//----- nvinfo : EIATTR_CRS_STACK_SIZE
	.align		4
.L_71:
        /*0068*/ 	.byte	0x04, 0x1e
        /*006a*/ 	.short	(.L_73 - .L_72)
.L_72:
        /*006c*/ 	.word	0x00000000


	//----- nvinfo : EIATTR_CBANK_PARAM_SIZE
	.align		4
.L_73:
        /*0070*/ 	.byte	0x03, 0x19
        /*0072*/ 	.short	0x0018


	//----- nvinfo : EIATTR_PARAM_CBANK
	.align		4
        /*0074*/ 	.byte	0x04, 0x0a
        /*0076*/ 	.short	(.L_75 - .L_74)
	.align		4
.L_74:
        /*0078*/ 	.word	index@(.nv.constant0.compute_g_values)
        /*007c*/ 	.short	0x0380
        /*007e*/ 	.short	0x0018


	//----- nvinfo : EIATTR_SW_WAR
	.align		4
.L_75:
        /*0080*/ 	.byte	0x04, 0x36
        /*0082*/ 	.short	(.L_77 - .L_76)
.L_76:
        /*0084*/ 	.word	0x00000008
.L_77:


//--------------------- .nv.info.pairwise_sum     --------------------------
	.section	.nv.info.pairwise_sum,"",@"SHT_CUDA_INFO"
	.sectionflags	@""
	.align	4


	//----- nvinfo : EIATTR_CUDA_API_VERSION
	.align		4
        /*0000*/ 	.byte	0x04, 0x37
        /*0002*/ 	.short	(.L_79 - .L_78)
.L_78:
        /*0004*/ 	.word	0x00000082


	//----- nvinfo : EIATTR_KPARAM_INFO
	.align		4
.L_79:
        /*0008*/ 	.byte	0x04, 0x17
        /*000a*/ 	.short	(.L_81 - .L_80)
.L_80:
        /*000c*/ 	.word	0x00000000
        /*0010*/ 	.short	0x0003
        /*0012*/ 	.short	0x0018
        /*0014*/ 	.byte	0x00, 0xf0, 0x11, 0x00


	//----- nvinfo : EIATTR_KPARAM_INFO
	.align		4
.L_81:
        /*0018*/ 	.byte	0x04, 0x17
        /*001a*/ 	.short	(.L_83 - .L_82)
.L_82:
        /*001c*/ 	.word	0x00000000
        /*0020*/ 	.short	0x0002
        /*0022*/ 	.short	0x0010
        /*0024*/ 	.byte	0x00, 0xf5, 0x21, 0x00


	//----- nvinfo : EIATTR_KPARAM_INFO
	.align		4
.L_83:
        /*0028*/ 	.byte	0x04, 0x17
        /*002a*/ 	.short	(.L_85 - .L_84)
.L_84:
        /*002c*/ 	.word	0x00000000
        /*0030*/ 	.short	0x0001
        /*0032*/ 	.short	0x0008
        /*0034*/ 	.byte	0x00, 0xf5, 0x21, 0x00


	//----- nvinfo : EIATTR_KPARAM_INFO
	.align		4
.L_85:
        /*0038*/ 	.byte	0x04, 0x17
        /*003a*/ 	.short	(.L_87 - .L_86)
.L_86:
        /*003c*/ 	.word	0x00000000
        /*0040*/ 	.short	0x0000
        /*0042*/ 	.short	0x0000
        /*0044*/ 	.byte	0x00, 0xf5, 0x21, 0x00


	//----- nvinfo : EIATTR_SPARSE_MMA_MASK
	.align		4
.L_87:
        /*0048*/ 	.byte	0x03, 0x50
        /*004a*/ 	.short	0x0000


	//----- nvinfo : EIATTR_MAXREG_COUNT
	.align		4
        /*004c*/ 	.byte	0x03, 0x1b
        /*004e*/ 	.short	0x00ff


	//----- nvinfo : EIATTR_NUM_BARRIERS
	.align		4
        /*0050*/ 	.byte	0x02, 0x4c
        /*0052*/ 	.byte	0x01
	.zero		1


	//----- nvinfo : EIATTR_MERCURY_ISA_VERSION
	.align		4
        /*0054*/ 	.byte	0x03, 0x5f
        /*0056*/ 	.short	0x0101


	//----- nvinfo : EIATTR_VRC_CTA_INIT_COUNT
	.align		4
        /*0058*/ 	.byte	0x02, 0x4a
	.zero		1
	.zero		1


	//----- nvinfo : EIATTR_EXIT_INSTR_OFFSETS
	.align		4
        /*005c*/ 	.byte	0x04, 0x1c
        /*005e*/ 	.short	(.L_89 - .L_88)


	//   ....[0]....
.L_88:
        /*0060*/ 	.word	0x00000090


	//   ....[1]....
        /*0064*/ 	.word	0x00000360


	//   ....[2]....
        /*0068*/ 	.word	0x000003b0


	//----- nvinfo : EIATTR_CRS_STACK_SIZE
	.align		4
.L_89:
        /*006c*/ 	.byte	0x04, 0x1e
        /*006e*/ 	.short	(.L_91 - .L_90)
.L_90:
        /*0070*/ 	.word	0x00000000


	//----- nvinfo : EIATTR_CBANK_PARAM_SIZE
	.align		4
.L_91:
        /*0074*/ 	.byte	0x03, 0x19
        /*0076*/ 	.short	0x001c


	//----- nvinfo : EIATTR_PARAM_CBANK
	.align		4
        /*0078*/ 	.byte	0x04, 0x0a
        /*007a*/ 	.short	(.L_93 - .L_92)
	.align		4
.L_92:
        /*007c*/ 	.word	index@(.nv.constant0.pairwise_sum)
        /*0080*/ 	.short	0x0380
        /*0082*/ 	.short	0x001c


	//----- nvinfo : EIATTR_SW_WAR
	.align		4
.L_93:
        /*0084*/ 	.byte	0x04, 0x36
        /*0086*/ 	.short	(.L_95 - .L_94)
.L_94:
        /*0088*/ 	.word	0x00000008
.L_95:


//--------------------- .nv.info.sum              --------------------------
	.section	.nv.info.sum,"",@"SHT_CUDA_INFO"
	.sectionflags	@""
	.align	4


	//----- nvinfo : EIATTR_CUDA_API_VERSION
	.align		4
        /*0000*/ 	.byte	0x04, 0x37
        /*0002*/ 	.short	(.L_97 - .L_96)
.L_96:
        /*0004*/ 	.word	0x00000082


	//----- nvinfo : EIATTR_KPARAM_INFO
	.align		4
.L_97:
        /*0008*/ 	.byte	0x04, 0x17
        /*000a*/ 	.short	(.L_99 - .L_98)
.L_98:
        /*000c*/ 	.word	0x00000000
        /*0010*/ 	.short	0x0003
        /*0012*/ 	.short	0x0018
        /*0014*/ 	.byte	0x00, 0xf0, 0x11, 0x00


	//----- nvinfo : EIATTR_KPARAM_INFO
	.align		4
.L_99:
        /*0018*/ 	.byte	0x04, 0x17
        /*001a*/ 	.short	(.L_101 - .L_100)
.L_100:
        /*001c*/ 	.word	0x00000000
        /*0020*/ 	.short	0x0002
        /*0022*/ 	.short	0x0010
        /*0024*/ 	.byte	0x00, 0xf5, 0x21, 0x00


	//----- nvinfo : EIATTR_KPARAM_INFO
	.align		4
.L_101:
        /*0028*/ 	.byte	0x04, 0x17
        /*002a*/ 	.short	(.L_103 - .L_102)
.L_102:
        /*002c*/ 	.word	0x00000000
        /*0030*/ 	.short	0x0001
        /*0032*/ 	.short	0x0008
        /*0034*/ 	.byte	0x00, 0xf5, 0x21, 0x00


	//----- nvinfo : EIATTR_KPARAM_INFO
	.align		4
.L_103:
        /*0038*/ 	.byte	0x04, 0x17
        /*003a*/ 	.short	(.L_105 - .L_104)
.L_104:
        /*003c*/ 	.word	0x00000000
        /*0040*/ 	.short	0x0000
        /*0042*/ 	.short	0x0000
        /*0044*/ 	.byte	0x00, 0xf5, 0x21, 0x00


	//----- nvinfo : EIATTR_SPARSE_MMA_MASK
	.align		4
.L_105:
        /*0048*/ 	.byte	0x03, 0x50
        /*004a*/ 	.short	0x0000


	//----- nvinfo : EIATTR_MAXREG_COUNT
	.align		4
        /*004c*/ 	.byte	0x03, 0x1b
        /*004e*/ 	.short	0x00ff


	//----- nvinfo : EIATTR_NUM_BARRIERS
	.align		4
        /*0050*/ 	.byte	0x02, 0x4c
        /*0052*/ 	.byte	0x01
	.zero		1


	//----- nvinfo : EIATTR_MERCURY_ISA_VERSION
	.align		4
        /*0054*/ 	.byte	0x03, 0x5f
        /*0056*/ 	.short	0x0101


	//----- nvinfo : EIATTR_VRC_CTA_INIT_COUNT
	.align		4
        /*0058*/ 	.byte	0x02, 0x4a
	.zero		1
	.zero		1


	//----- nvinfo : EIATTR_EXIT_INSTR_OFFSETS
	.align		4
        /*005c*/ 	.byte	0x04, 0x1c
        /*005e*/ 	.short	(.L_107 - .L_106)


	//   ....[0]....
.L_106:
        /*0060*/ 	.word	0x00000090


	//   ....[1]....
        /*0064*/ 	.word	0x00000370


	//   ....[2]....
        /*0068*/ 	.word	0x000003c0


	//----- nvinfo : EIATTR_CRS_STACK_SIZE
	.align		4
.L_107:
        /*006c*/ 	.byte	0x04, 0x1e
        /*006e*/ 	.short	(.L_109 - .L_108)
.L_108:
        /*0070*/ 	.word	0x00000000


	//----- nvinfo : EIATTR_CBANK_PARAM_SIZE
	.align		4
.L_109:
        /*0074*/ 	.byte	0x03, 0x19
        /*0076*/ 	.short	0x001c


	//----- nvinfo : EIATTR_PARAM_CBANK
	.align		4
        /*0078*/ 	.byte	0x04, 0x0a
        /*007a*/ 	.short	(.L_111 - .L_110)
	.align		4
.L_110:
        /*007c*/ 	.word	index@(.nv.constant0.sum)
        /*0080*/ 	.short	0x0380
        /*0082*/ 	.short	0x001c


	//----- nvinfo : EIATTR_SW_WAR
	.align		4
.L_111:
        /*0084*/ 	.byte	0x04, 0x36
        /*0086*/ 	.short	(.L_113 - .L_112)
.L_112:
        /*0088*/ 	.word	0x00000008
.L_113:


//--------------------- .nv.callgraph             --------------------------
	.section	.nv.callgraph,"",@"SHT_CUDA_CALLGRAPH"
	.align	4
	.sectionentsize	8
	.align		4
        /*0000*/ 	.word	0x00000000
	.align		4
        /*0004*/ 	.word	0xffffffff
	.align		4
        /*0008*/ 	.word	index@(fold_line)
	.align		4
        /*000c*/ 	.word	index@(vprintf)
	.align		4
        /*0010*/ 	.word	0x00000000
	.align		4
        /*0014*/ 	.word	0xfffffffe
	.align		4
        /*0018*/ 	.word	0x00000000
	.align		4
        /*001c*/ 	.word	0xfffffffd
	.align		4
        /*0020*/ 	.word	0x00000000
	.align		4
        /*0024*/ 	.word	0xfffffffc


//--------------------- .nv.constant4             --------------------------
	.section	.nv.constant4,"a",@progbits
	.align	8
	.align		8
.nv.constant4:
        /*0000*/ 	.dword	vprintf
	.align		8
        /*0008*/ 	.dword	$str
	.align		8
        /*0010*/ 	.dword	$str$1


//--------------------- .text.fold_line           --------------------------
	.section	.text.fold_line,"ax",@progbits
	.align	128
        .global         fold_line
        .type           fold_line,@function
        .size           fold_line,(.L_x_18 - fold_line)
        .other          fold_line,@"STO_CUDA_ENTRY STV_DEFAULT"
fold_line:
.text.fold_line:
[----:B------:R-:W0:Y:S01]  /*0000*/  LDC R1, c[0x0][0x37c] ;  /* 0x0000df00ff017b82 */ /* 0x000e220000000800 */
[----:B------:R-:W1:Y:S01]  /*0010*/  S2R R0, SR_TID.X ;  /* 0x0000000000007919 */ /* 0x000e620000002100 */
[----:B------:R-:W2:Y:S01]  /*0020*/  LDCU UR4, c[0x0][0x2f8] ;  /* 0x00005f00ff0477ac */ /* 0x000ea20008000800 */
[----:B0-----:R-:W-:Y:S01]  /*0030*/  VIADD R1, R1, 0xfffffff8 ;  /* 0xfffffff801017836 */ /* 0x001fe20000000000 */
[----:B------:R-:W0:Y:S04]  /*0040*/  LDCU UR5, c[0x0][0x2fc] ;  /* 0x00005f80ff0577ac */ /* 0x000e280008000800 */
[----:B--2---:R-:W-:-:S05]  /*0050*/  IADD3 R2, P1, PT, R1, UR4, RZ ;  /* 0x0000000401027c10 */ /* 0x004fca000ff3e0ff */
[----:B0-----:R-:W-:Y:S01]  /*0060*/  IMAD.X R16, RZ, RZ, UR5, P1 ;  /* 0x00000005ff107e24 */ /* 0x001fe200088e06ff */
[----:B-1----:R-:W-:-:S13]  /*0070*/  ISETP.NE.AND P0, PT, R0, RZ, PT ;  /* 0x000000ff0000720c */ /* 0x002fda0003f05270 */
[----:B------:R-:W-:Y:S05]  /*0080*/  @P0 EXIT ;  /* 0x000000000000094d */ /* 0x000fea0003800000 */
[----:B------:R-:W0:Y:S01]  /*0090*/  LDC.64 R8, c[0x0][0x390] ;  /* 0x0000e400ff087b82 */ /* 0x000e220000000a00 */
[----:B------:R-:W0:Y:S01]  /*00a0*/  LDCU.64 UR36, c[0x0][0x358] ;  /* 0x00006b00ff2477ac */ /* 0x000e220008000a00 */
[----:B------:R-:W-:Y:S01]  /*00b0*/  MOV R17, 0x0 ;  /* 0x0000000000117802 */ /* 0x000fe20000000f00 */
[----:B------:R-:W1:Y:S01]  /*00c0*/  LDCU.64 UR4, c[0x4][0x8] ;  /* 0x01000100ff0477ac */ /* 0x000e620008000a00 */
[----:B0-----:R-:W2:Y:S04]  /*00d0*/  LDG.E R8, desc[UR36][R8.64] ;  /* 0x0000002408087981 */ /* 0x001ea8000c1e1900 */
[----:B------:R0:W3:Y:S01]  /*00e0*/  LDC.64 R10, c[0x4][R17] ;  /* 0x01000000110a7b82 */ /* 0x0000e20000000a00 */
[----:B-1----:R-:W-:Y:S01]  /*00f0*/  MOV R4, UR4 ;  /* 0x0000000400047c02 */ /* 0x002fe20008000f00 */
[----:B------:R-:W-:Y:S01]  /*0100*/  IMAD.U32 R5, RZ, RZ, UR5 ;  /* 0x00000005ff057e24 */ /* 0x000fe2000f8e00ff */
[----:B------:R-:W-:Y:S01]  /*0110*/  MOV R7, R16 ;  /* 0x0000001000077202 */ /* 0x000fe20000000f00 */
[----:B------:R-:W-:Y:S01]  /*0120*/  IMAD.MOV.U32 R6, RZ, RZ, R2 ;  /* 0x000000ffff067224 */ /* 0x000fe200078e0002 */
[----:B--23--:R0:W-:Y:S06]  /*0130*/  STL [R1], R8 ;  /* 0x0000000801007387 */ /* 0x00c1ec0000100800 */
[----:B------:R-:W-:-:S07]  /*0140*/  LEPC R20, `(.L_x_0) ;  /* 0x000000001014794e */ /* 0x000fce0000000000 */
[----:B0-----:R-:W-:Y:S05]  /*0150*/  CALL.ABS.NOINC R10 ;  /* 0x000000000a007343 */ /* 0x001fea0003c00000 */
.L_x_0:
[----:B------:R-:W0:Y:S01]  /*0160*/  LDC.64 R8, c[0x0][0x380] ;  /* 0x0000e000ff087b82 */ /* 0x000e220000000a00 */
[----:B------:R-:W1:Y:S01]  /*0170*/  LDCU.64 UR4, c[0x4][0x10] ;  /* 0x01000200ff0477ac */ /* 0x000e620008000a00 */
[----:B0-----:R-:W2:Y:S06]  /*0180*/  LDG.E R8, desc[UR36][R8.64] ;  /* 0x0000002408087981 */ /* 0x001eac000c1e1900 */
[----:B------:R0:W3:Y:S01]  /*0190*/  LDC.64 R10, c[0x4][R17] ;  /* 0x01000000110a7b82 */ /* 0x0000e20000000a00 */
[----:B-1----:R-:W-:Y:S01]  /*01a0*/  IMAD.U32 R4, RZ, RZ, UR4 ;  /* 0x00000004ff047e24 */ /* 0x002fe2000f8e00ff */
[----:B------:R-:W-:Y:S01]  /*01b0*/  MOV R6, R2 ;  /* 0x0000000200067202 */ /* 0x000fe20000000f00 */
[----:B------:R-:W-:-:S02]  /*01c0*/  IMAD.U32 R5, RZ, RZ, UR5 ;  /* 0x00000005ff057e24 */ /* 0x000fc4000f8e00ff */
[----:B------:R-:W-:Y:S01]  /*01d0*/  IMAD.MOV.U32 R7, RZ, RZ, R16 ;  /* 0x000000ffff077224 */ /* 0x000fe200078e0010 */
[----:B--23--:R0:W-:Y:S06]  /*01e0*/  STL [R1], R8 ;  /* 0x0000000801007387 */ /* 0x00c1ec0000100800 */
[----:B------:R-:W-:-:S07]  /*01f0*/  LEPC R20, `(.L_x_1) ;  /* 0x000000001014794e */ /* 0x000fce0000000000 */
[----:B0-----:R-:W-:Y:S05]  /*0200*/  CALL.ABS.NOINC R10 ;  /* 0x000000000a007343 */ /* 0x001fea0003c00000 */
.L_x_1:
[----:B------:R-:W0:Y:S01]  /*0210*/  LDC.64 R8, c[0x0][0x380] ;  /* 0x0000e000ff087b82 */ /* 0x000e220000000a00 */
[----:B------:R-:W1:Y:S01]  /*0220*/  LDCU.64 UR4, c[0x4][0x10] ;  /* 0x01000200ff0477ac */ /* 0x000e620008000a00 */
[----:B0-----:R-:W2:Y:S06]  /*0230*/  LDG.E R0, desc[UR36][R8.64+0x4] ;  /* 0x0000042408007981 */ /* 0x001eac000c1e1900 */
[----:B------:R0:W3:Y:S01]  /*0240*/  LDC.64 R10, c[0x4][R17] ;  /* 0x01000000110a7b82 */ /* 0x0000e20000000a00 */
[----:B-1----:R-:W-:Y:S01]  /*0250*/  IMAD.U32 R4, RZ, RZ, UR4 ;  /* 0x00000004ff047e24 */ /* 0x002fe2000f8e00ff */
[----:B------:R-:W-:Y:S01]  /*0260*/  MOV R5, UR5 ;  /* 0x0000000500057c02 */ /* 0x000fe20008000f00 */
[----:B------:R-:W-:-:S02]  /*0270*/  IMAD.MOV.U32 R6, RZ, RZ, R2 ;  /* 0x000000ffff067224 */ /* 0x000fc400078e0002 */
[----:B------:R-:W-:Y:S01]  /*0280*/  IMAD.MOV.U32 R7, RZ, RZ, R16 ;  /* 0x000000ffff077224 */ /* 0x000fe200078e0010 */
[----:B--23--:R0:W-:Y:S06]  /*0290*/  STL [R1], R0 ;  /* 0x0000000001007387 */ /* 0x00c1ec0000100800 */
[----:B------:R-:W-:-:S07]  /*02a0*/  LEPC R20, `(.L_x_2) ;  /* 0x000000001014794e */ /* 0x000fce0000000000 */
[----:B0-----:R-:W-:Y:S05]  /*02b0*/  CALL.ABS.NOINC R10 ;  /* 0x000000000a007343 */ /* 0x001fea0003c00000 */
.L_x_2:
[----:B------:R-:W0:Y:S01]  /*02c0*/  LDC.64 R8, c[0x0][0x380] ;  /* 0x0000e000ff087b82 */ /* 0x000e220000000a00 */
[----:B------:R-:W1:Y:S01]  /*02d0*/  LDCU.64 UR4, c[0x4][0x10] ;  /* 0x01000200ff0477ac */ /* 0x000e620008000a00 */
[----:B0-----:R-:W2:Y:S06]  /*02e0*/  LDG.E R0, desc[UR36][R8.64+0x8] ;  /* 0x0000082408007981 */ /* 0x001eac000c1e1900 */
        /* <DEDUP_REMOVED lines=8> */
.L_x_3:
        /* <DEDUP_REMOVED lines=11> */
.L_x_4:
        /* <DEDUP_REMOVED lines=11> */
.L_x_5:
        /* <DEDUP_REMOVED lines=11> */
.L_x_6:
[----:B------:R-:W0:Y:S01]  /*0580*/  LDC.64 R8, c[0x0][0x380] ;  /* 0x0000e000ff087b82 */ /* 0x000e220000000a00 */
[----:B------:R-:W1:Y:S01]  /*0590*/  LDCU.64 UR4, c[0x4][0x10] ;  /* 0x01000200ff0477ac */ /* 0x000e620008000a00 */
[----:B0-----:R-:W2:Y:S06]  /*05a0*/  LDG.E R0, desc[UR36][R8.64+0x18] ;  /* 0x0000182408007981 */ /* 0x001eac000c1e1900 */
[----:B------:R0:W3:Y:S01]  /*05b0*/  LDC.64 R10, c[0x4][R17] ;  /* 0x01000000110a7b82 */ /* 0x0000e20000000a00 */
[----:B-1----:R-:W-:Y:S01]  /*05c0*/  IMAD.U32 R4, RZ, RZ, UR4 ;  /* 0x00000004ff047e24 */ /* 0x002fe2000f8e00ff */
[----:B------:R-:W-:Y:S01]  /*05d0*/  MOV R5, UR5 ;  /* 0x0000000500057c02 */ /* 0x000fe20008000f00 */
[----:B------:R-:W-:Y:S01]  /*05e0*/  IMAD.MOV.U32 R6, RZ, RZ, R2 ;  /* 0x000000ffff067224 */ /* 0x000fe200078e0002 */
[----:B------:R-:W-:Y:S01]  /*05f0*/  MOV R7, R16 ;  /* 0x0000001000077202 */ /* 0x000fe20000000f00 */
[----:B--23--:R0:W-:Y:S06]  /*0600*/  STL [R1], R0 ;  /* 0x0000000001007387 */ /* 0x00c1ec0000100800 */
[----:B------:R-:W-:-:S07]  /*0610*/  LEPC R20, `(.L_x_7) ;  /* 0x000000001014794e */ /* 0x000fce0000000000 */
[----:B0-----:R-:W-:Y:S05]  /*0620*/  CALL.ABS.NOINC R10 ;  /* 0x000000000a007343 */ /* 0x001fea0003c00000 */
.L_x_7:
        /* <DEDUP_REMOVED lines=11> */
.L_x_8:
[----:B------:R-:W-:Y:S05]  /*06e0*/  EXIT ;  /* 0x000000000000794d */ /* 0x000fea0003800000 */
.L_x_9:
[----:B------:R-:W-:-:S00]  /*06f0*/  BRA `(.L_x_9) ;  /* 0xfffffffc00fc7947 */ /* 0x000fc0000383ffff */
[----:B------:R-:W-:-:S00]  /*0700*/  NOP ;  /* 0x0000000000007918 */ /* 0x000fc00000000000 */
[----:B------:R-:W-:-:S00]  /*0710*/  NOP ;  /* 0x0000000000007918 */ /* 0x000fc00000000000 */
[----:B------:R-:W-:-:S00]  /*0720*/  NOP ;  /* 0x0000000000007918 */ /* 0x000fc00000000000 */
[----:B------:R-:W-:-:S00]  /*0730*/  NOP ;  /* 0x0000000000007918 */ /* 0x000fc00000000000 */
[----:B------:R-:W-:-:S00]  /*0740*/  NOP ;  /* 0x0000000000007918 */ /* 0x000fc00000000000 */
[----:B------:R-:W-:-:S00]  /*0750*/  NOP ;  /* 0x0000000000007918 */ /* 0x000fc00000000000 */
[----:B------:R-:W-:-:S00]  /*0760*/  NOP ;  /* 0x0000000000007918 */ /* 0x000fc00000000000 */
[----:B------:R-:W-:-:S00]  /*0770*/  NOP ;  /* 0x0000000000007918 */ /* 0x000fc00000000000 */
.L_x_18:


//--------------------- .text.compute_g_values    --------------------------
	.section	.text.compute_g_values,"ax",@progbits
	.align	128
        .global         compute_g_values
        .type           compute_g_values,@function
        .size           compute_g_values,(.L_x_19 - compute_g_values)
        .other          compute_g_values,@"STO_CUDA_ENTRY STV_DEFAULT"
compute_g_values:
.text.compute_g_values:
[----:B------:R-:W-:Y:S01]  /*0000*/  LDC R1, c[0x0][0x37c] ;  /* 0x0000df00ff017b82 */ /* 0x000fe20000000800 */
[----:B------:R-:W0:Y:S07]  /*0010*/  S2R R3, SR_TID.X ;  /* 0x0000000000037919 */ /* 0x000e2e0000002100 */
[----:B------:R-:W0:Y:S01]  /*0020*/  S2UR UR5, SR_CTAID.X ;  /* 0x00000000000579c3 */ /* 0x000e220000002500 */
[----:B------:R-:W1:Y:S07]  /*0030*/  LDCU UR4, c[0x0][0x394] ;  /* 0x00007280ff0477ac */ /* 0x000e6e0008000800 */
[----:B------:R-:W0:Y:S02]  /*0040*/  LDC R0, c[0x0][0x360] ;  /* 0x0000d800ff007b82 */ /* 0x000e240000000800 */
[----:B0-----:R-:W-:-:S05]  /*0050*/  IMAD R0, R0, UR5, R3 ;  /* 0x0000000500007c24 */ /* 0x001fca000f8e0203 */
[----:B-1----:R-:W-:-:S13]  /*0060*/  ISETP.GE.AND P0, PT, R0, UR4, PT ;  /* 0x0000000400007c0c */ /* 0x002fda000bf06270 */
[----:B------:R-:W-:Y:S05]  /*0070*/  @P0 EXIT ;  /* 0x000000000000094d */ /* 0x000fea0003800000 */
[----:B------:R-:W-:Y:S01]  /*0080*/  USHF.R.S32.HI UR4, URZ, 0x1, UR4 ;  /* 0x00000001ff047899 */ /* 0x000fe20008011404 */
[----:B------:R-:W0:Y:S05]  /*0090*/  LDCU.64 UR6, c[0x0][0x358] ;  /* 0x00006b00ff0677ac */ /* 0x000e2a0008000a00 */
[----:B------:R-:W-:-:S13]  /*00a0*/  ISETP.GE.AND P0, PT, R0, UR4, PT ;  /* 0x0000000400007c0c */ /* 0x000fda000bf06270 */
[----:B0-----:R-:W-:Y:S05]  /*00b0*/  @P0 BRA `(.L_x_10) ;  /* 0x0000000000440947 */ /* 0x001fea0003800000 */
[----:B------:R-:W0:Y:S01]  /*00c0*/  LDC.64 R2, c[0x0][0x380] ;  /* 0x0000e000ff027b82 */ /* 0x000e220000000a00 */
[----:B------:R-:W1:Y:S07]  /*00d0*/  LDCU UR4, c[0x0][0x390] ;  /* 0x00007200ff0477ac */ /* 0x000e6e0008000800 */
[----:B------:R-:W2:Y:S01]  /*00e0*/  LDC.64 R8, c[0x0][0x388] ;  /* 0x0000e200ff087b82 */ /* 0x000ea20000000a00 */
[----:B0-----:R-:W-:-:S06]  /*00f0*/  IMAD.WIDE R2, R0, 0x4, R2 ;  /* 0x0000000400027825 */ /* 0x001fcc00078e0202 */
[----:B------:R-:W3:Y:S01]  /*0100*/  LDG.E R2, desc[UR6][R2.64] ;  /* 0x0000000602027981 */ /* 0x000ee2000c1e1900 */
[----:B-1----:R-:W-:-:S06]  /*0110*/  ULOP3.LUT UR4, UR4, 0x7fffffff, URZ, 0x3c, !UPT ;  /* 0x7fffffff04047892 */ /* 0x002fcc000f8e3cff */
[----:B---3--:R-:W-:Y:S01]  /*0120*/  IADD3 R11, P0, PT, R2, UR4, RZ ;  /* 0x00000004020b7c10 */ /* 0x008fe2000ff1e0ff */
[----:B--2---:R-:W-:-:S03]  /*0130*/  IMAD.WIDE R2, R0, 0x4, R8 ;  /* 0x0000000400027825 */ /* 0x004fc600078e0208 */
[----:B------:R-:W-:Y:S01]  /*0140*/  IADD3.X R13, PT, PT, RZ, RZ, RZ, P0, !PT ;  /* 0x000000ffff0d7210 */ /* 0x000fe200007fe4ff */
[----:B------:R-:W-:-:S04]  /*0150*/  IMAD.WIDE.U32 R4, R11, 0x5, RZ ;  /* 0x000000050b047825 */ /* 0x000fc800078e00ff */
[----:B------:R-:W-:-:S04]  /*0160*/  IMAD.WIDE.U32 R6, R13, 0x5, RZ ;  /* 0x000000050d067825 */ /* 0x000fc800078e00ff */
[----:B------:R-:W-:-:S03]  /*0170*/  IMAD.WIDE.U32 R6, R11, 0x2, R6 ;  /* 0x000000020b067825 */ /* 0x000fc600078e0006 */
[----:B------:R-:W-:-:S04]  /*0180*/  IADD3 RZ, P0, PT, R5, R6, RZ ;  /* 0x0000000605ff7210 */ /* 0x000fc80007f1e0ff */
[----:B------:R-:W-:-:S05]  /*0190*/  LEA.X R6, R13, R7, 0x1, P0 ;  /* 0x000000070d067211 */ /* 0x000fca00000e0cff */
[----:B------:R-:W-:-:S05]  /*01a0*/  IMAD R11, R6, -0x7fffffff, R11 ;  /* 0x80000001060b7824 */ /* 0x000fca00078e020b */
[----:B------:R-:W-:Y:S01]  /*01b0*/  STG.E desc[UR6][R2.64], R11 ;  /* 0x0000000b02007986 */ /* 0x000fe2000c101906 */
[----:B------:R-:W-:Y:S05]  /*01c0*/  EXIT ;  /* 0x000000000000794d */ /* 0x000fea0003800000 */
.L_x_10:
[----:B------:R-:W0:Y:S01]  /*01d0*/  LDC.64 R2, c[0x0][0x380] ;  /* 0x0000e000ff027b82 */ /* 0x000e220000000a00 */
[----:B------:R-:W1:Y:S07]  /*01e0*/  LDCU UR4, c[0x0][0x390] ;  /* 0x00007200ff0477ac */ /* 0x000e6e0008000800 */
[----:B------:R-:W2:Y:S01]  /*01f0*/  LDC.64 R8, c[0x0][0x388] ;  /* 0x0000e200ff087b82 */ /* 0x000ea20000000a00 */
[----:B0-----:R-:W-:-:S06]  /*0200*/  IMAD.WIDE R6, R0, 0x4, R2 ;  /* 0x0000000400067825 */ /* 0x001fcc00078e0202 */
[----:B------:R-:W1:Y:S01]  /*0210*/  LDG.E R6, desc[UR6][R6.64] ;  /* 0x0000000606067981 */ /* 0x000e62000c1e1900 */
[----:B--2---:R-:W-:Y:S01]  /*0220*/  IMAD.WIDE R8, R0, 0x4, R8 ;  /* 0x0000000400087825 */ /* 0x004fe200078e0208 */
[----:B-1----:R-:W-:-:S04]  /*0230*/  IADD3 R11, P0, PT, R6, UR4, RZ ;  /* 0x00000004060b7c10 */ /* 0x002fc8000ff1e0ff */
        /* <DEDUP_REMOVED lines=9> */
.L_x_11:
        /* <DEDUP_REMOVED lines=11> */
.L_x_19:


//--------------------- .text.pairwise_sum        --------------------------
	.section	.text.pairwise_sum,"ax",@progbits
	.align	128
        .global         pairwise_sum
        .type           pairwise_sum,@function
        .size           pairwise_sum,(.L_x_20 - pairwise_sum)
        .other          pairwise_sum,@"STO_CUDA_ENTRY STV_DEFAULT"
pairwise_sum:
.text.pairwise_sum:
[----:B------:R-:W-:Y:S01]  /*0000*/  LDC R1, c[0x0][0x37c] ;  /* 0x0000df00ff017b82 */ /* 0x000fe20000000800 */
[----:B------:R-:W0:Y:S01]  /*0010*/  S2R R0, SR_CTAID.X ;  /* 0x0000000000007919 */ /* 0x000e220000002500 */
[----:B------:R-:W0:Y:S01]  /*0020*/  LDCU UR5, c[0x0][0x360] ;  /* 0x00006c00ff0577ac */ /* 0x000e220008000800 */
[----:B------:R-:W1:Y:S01]  /*0030*/  S2R R2, SR_TID.X ;  /* 0x0000000000027919 */ /* 0x000e620000002100 */
[----:B------:R-:W2:Y:S02]  /*0040*/  LDCU UR4, c[0x0][0x398] ;  /* 0x00007300ff0477ac */ /* 0x000ea40008000800 */
[----:B--2---:R-:W-:Y:S01]  /*0050*/  USHF.R.U32.HI UR4, URZ, 0x1, UR4 ;  /* 0x00000001ff047899 */ /* 0x004fe20008011604 */
[----:B0-----:R-:W-:-:S05]  /*0060*/  IMAD R3, R0, UR5, RZ ;  /* 0x0000000500037c24 */ /* 0x001fca000f8e02ff */
[----:B-1----:R-:W-:-:S04]  /*0070*/  IADD3 R5, PT, PT, R3, R2, RZ ;  /* 0x0000000203057210 */ /* 0x002fc80007ffe0ff */
[----:B------:R-:W-:-:S13]  /*0080*/  ISETP.GE.U32.AND P0, PT, R5, UR4, PT ;  /* 0x0000000405007c0c */ /* 0x000fda000bf06070 */
[----:B------:R-:W-:Y:S05]  /*0090*/  @P0 EXIT ;  /* 0x000000000000094d */ /* 0x000fea0003800000 */
[----:B------:R-:W0:Y:S01]  /*00a0*/  LDC.64 R6, c[0x0][0x380] ;  /* 0x0000e000ff067b82 */ /* 0x000e220000000a00 */
[----:B------:R-:W1:Y:S01]  /*00b0*/  LDCU.64 UR6, c[0x0][0x358] ;  /* 0x00006b00ff0677ac */ /* 0x000e620008000a00 */
[----:B------:R-:W-:-:S06]  /*00c0*/  IADD3 R9, PT, PT, R5, UR4, RZ ;  /* 0x0000000405097c10 */ /* 0x000fcc000fffe0ff */
[----:B------:R-:W2:Y:S01]  /*00d0*/  LDC.64 R12, c[0x0][0x388] ;  /* 0x0000e200ff0c7b82 */ /* 0x000ea20000000a00 */
[----:B0-----:R-:W-:-:S04]  /*00e0*/  IMAD.WIDE.U32 R4, R5, 0x4, R6 ;  /* 0x0000000405047825 */ /* 0x001fc800078e0006 */
[----:B------:R-:W-:Y:S02]  /*00f0*/  IMAD.WIDE.U32 R6, R9, 0x4, R6 ;  /* 0x0000000409067825 */ /* 0x000fe400078e0006 */
[----:B-1----:R-:W3:Y:S04]  /*0100*/  LDG.E R4, desc[UR6][R4.64] ;  /* 0x0000000604047981 */ /* 0x002ee8000c1e1900 */
[----:B------:R-:W3:Y:S01]  /*0110*/  LDG.E R7, desc[UR6][R6.64] ;  /* 0x0000000606077981 */ /* 0x000ee2000c1e1900 */
[----:B------:R-:W-:-:S04]  /*0120*/  UISETP.LT.U32.AND UP0, UPT, UR4, UR5, UPT ;  /* 0x000000050400728c */ /* 0x000fc8000bf01070 */
[----:B------:R-:W-:-:S04]  /*0130*/  USEL UR4, UR4, UR5, UP0 ;  /* 0x0000000504047287 */ /* 0x000fc80008000000 */
[----:B------:R-:W-:-:S06]  /*0140*/  USHF.R.U32.HI UR4, URZ, 0x1, UR4 ;  /* 0x00000001ff047899 */ /* 0x000fcc0008011604 */
[----:B------:R-:W-:Y:S02]  /*0150*/  ISETP.GE.U32.AND P1, PT, R2, UR4, PT ;  /* 0x0000000402007c0c */ /* 0x000fe4000bf26070 */
[----:B---3--:R-:W-:Y:S01]  /*0160*/  IADD3 R15, P0, PT, R4, R7, RZ ;  /* 0x00000007040f7210 */ /* 0x008fe20007f1e0ff */
[----:B--2---:R-:W-:-:S03]  /*0170*/  IMAD.WIDE.U32 R4, R3, 0x4, R12 ;  /* 0x0000000403047825 */ /* 0x004fc600078e000c */
[----:B------:R-:W-:Y:S01]  /*0180*/  IADD3.X R17, PT, PT, RZ, RZ, RZ, P0, !PT ;  /* 0x000000ffff117210 */ /* 0x000fe200007fe4ff */
[----:B------:R-:W-:-:S04]  /*0190*/  IMAD.WIDE.U32 R8, R15, 0x5, RZ ;  /* 0x000000050f087825 */ /* 0x000fc800078e00ff */
[----:B------:R-:W-:-:S04]  /*01a0*/  IMAD.WIDE.U32 R10, R17, 0x5, RZ ;  /* 0x00000005110a7825 */ /* 0x000fc800078e00ff */
[----:B------:R-:W-:-:S04]  /*01b0*/  IMAD.WIDE.U32 R4, R2, 0x4, R4 ;  /* 0x0000000402047825 */ /* 0x000fc800078e0004 */
[----:B------:R-:W-:-:S03]  /*01c0*/  IMAD.WIDE.U32 R10, R15, 0x2, R10 ;  /* 0x000000020f0a7825 */ /* 0x000fc600078e000a */
[----:B------:R-:W-:-:S04]  /*01d0*/  IADD3 RZ, P0, PT, R9, R10, RZ ;  /* 0x0000000a09ff7210 */ /* 0x000fc80007f1e0ff */
[----:B------:R-:W-:Y:S02]  /*01e0*/  LEA.X R10, R17, R11, 0x1, P0 ;  /* 0x0000000b110a7211 */ /* 0x000fe400000e0cff */
[----:B------:R-:W-:-:S03]  /*01f0*/  ISETP.NE.AND P0, PT, R2, RZ, PT ;  /* 0x000000ff0200720c */ /* 0x000fc60003f05270 */
[----:B------:R-:W-:-:S05]  /*0200*/  IMAD R15, R10, -0x7fffffff, R15 ;  /* 0x800000010a0f7824 */ /* 0x000fca00078e020f */
[----:B------:R0:W-:Y:S01]  /*0210*/  STG.E desc[UR6][R4.64], R15 ;  /* 0x0000000f04007986 */ /* 0x0001e2000c101906 */
[----:B------:R-:W-:Y:S06]  /*0220*/  BAR.SYNC.DEFER_BLOCKING 0x0 ;  /* 0x0000000000007b1d */ /* 0x000fec0000010000 */
[----:B------:R-:W-:Y:S05]  /*0230*/  @P1 BRA `(.L_x_12) ;  /* 0x0000000000481947 */ /* 0x000fea0003800000 */
[----:B------:R-:W-:-:S07]  /*0240*/  MOV R3, UR4 ;  /* 0x0000000400037c02 */ /* 0x000fce0008000f00 */
.L_x_13:
[----:B------:R-:W-:Y:S01]  /*0250*/  IMAD.WIDE R6, R3, 0x4, R4 ;  /* 0x0000000403067825 */ /* 0x000fe200078e0204 */
[----:B------:R-:W2:Y:S05]  /*0260*/  LDG.E R8, desc[UR6][R4.64] ;  /* 0x0000000604087981 */ /* 0x000eaa000c1e1900 */
[----:B------:R-:W2:Y:S01]  /*0270*/  LDG.E R7, desc[UR6][R6.64] ;  /* 0x0000000606077981 */ /* 0x000ea2000c1e1900 */
[----:B------:R-:W-:Y:S01]  /*0280*/  SHF.R.U32.HI R3, RZ, 0x1, R3 ;  /* 0x00000001ff037819 */ /* 0x000fe20000011603 */
[----:B------:R-:W-:Y:S05]  /*0290*/  WARPSYNC.ALL ;  /* 0x0000000000007948 */ /* 0x000fea0003800000 */
[----:B-12---:R-:W-:-:S04]  /*02a0*/  IADD3 R13, P1, PT, R8, R7, RZ ;  /* 0x00000007080d7210 */ /* 0x006fc80007f3e0ff */
[----:B0-----:R-:W-:Y:S01]  /*02b0*/  IADD3.X R15, PT, PT, RZ, RZ, RZ, P1, !PT ;  /* 0x000000ffff0f7210 */ /* 0x001fe20000ffe4ff */
[----:B------:R-:W-:-:S04]  /*02c0*/  IMAD.WIDE.U32 R8, R13, 0x5, RZ ;  /* 0x000000050d087825 */ /* 0x000fc800078e00ff */
[----:B------:R-:W-:-:S04]  /*02d0*/  IMAD.WIDE.U32 R10, R15, 0x5, RZ ;  /* 0x000000050f0a7825 */ /* 0x000fc800078e00ff */
[----:B------:R-:W-:-:S03]  /*02e0*/  IMAD.WIDE.U32 R10, R13, 0x2, R10 ;  /* 0x000000020d0a7825 */ /* 0x000fc600078e000a */
[----:B------:R-:W-:-:S04]  /*02f0*/  IADD3 RZ, P1, PT, R9, R10, RZ ;  /* 0x0000000a09ff7210 */ /* 0x000fc80007f3e0ff */
[----:B------:R-:W-:Y:S02]  /*0300*/  LEA.X R10, R15, R11, 0x1, P1 ;  /* 0x0000000b0f0a7211 */ /* 0x000fe400008e0cff */
[----:B------:R-:W-:-:S03]  /*0310*/  ISETP.GE.U32.AND P1, PT, R2, R3, PT ;  /* 0x000000030200720c */ /* 0x000fc60003f26070 */
[----:B------:R-:W-:-:S05]  /*0320*/  IMAD R13, R10, -0x7fffffff, R13 ;  /* 0x800000010a0d7824 */ /* 0x000fca00078e020d */
[----:B------:R1:W-:Y:S01]  /*0330*/  STG.E desc[UR6][R4.64], R13 ;  /* 0x0000000d04007986 */ /* 0x0003e2000c101906 */
[----:B------:R-:W-:Y:S06]  /*0340*/  BAR.SYNC.DEFER_BLOCKING 0x0 ;  /* 0x0000000000007b1d */ /* 0x000fec0000010000 */
[----:B------:R-:W-:Y:S05]  /*0350*/  @!P1 BRA `(.L_x_13) ;  /* 0xfffffffc00bc9947 */ /* 0x000fea000383ffff */
.L_x_12:
[----:B------:R-:W-:Y:S05]  /*0360*/  @P0 EXIT ;  /* 0x000000000000094d */ /* 0x000fea0003800000 */
[----:B01----:R-:W2:Y:S01]  /*0370*/  LDG.E R5, desc[UR6][R4.64] ;  /* 0x0000000604057981 */ /* 0x003ea2000c1e1900 */
[----:B------:R-:W0:Y:S02]  /*0380*/  LDC.64 R2, c[0x0][0x390] ;  /* 0x0000e400ff027b82 */ /* 0x000e240000000a00 */
[----:B0-----:R-:W-:-:S05]  /*0390*/  IMAD.WIDE.U32 R2, R0, 0x4, R2 ;  /* 0x0000000400027825 */ /* 0x001fca00078e0002 */
[----:B--2---:R-:W-:Y:S01]  /*03a0*/  STG.E desc[UR6][R2.64], R5 ;  /* 0x0000000502007986 */ /* 0x004fe2000c101906 */
[----:B------:R-:W-:Y:S05]  /*03b0*/  EXIT ;  /* 0x000000000000794d */ /* 0x000fea0003800000 */
.L_x_14:
        /* <DEDUP_REMOVED lines=12> */
.L_x_20:


//--------------------- .text.sum                 --------------------------
	.section	.text.sum,"ax",@progbits
	.align	128
        .global         sum
        .type           sum,@function
        .size           sum,(.L_x_21 - sum)
        .other          sum,@"STO_CUDA_ENTRY STV_DEFAULT"
sum:
.text.sum:
        /* <DEDUP_REMOVED lines=17> */
[----:B------:R-:W4:Y:S01]  /*0110*/  LDG.E R4, desc[UR6][R4.64] ;  /* 0x0000000604047981 */ /* 0x000f22000c1e1900 */
[----:B------:R-:W-:-:S04]  /*0120*/  UISETP.LT.U32.AND UP0, UPT, UR4, UR5, UPT ;  /* 0x000000050400728c */ /* 0x000fc8000bf01070 */
[----:B------:R-:W-:-:S04]  /*0130*/  USEL UR4, UR4, UR5, UP0 ;  /* 0x0000000504047287 */ /* 0x000fc80008000000 */
[----:B------:R-:W-:-:S06]  /*0140*/  USHF.R.U32.HI UR4, URZ, 0x1, UR4 ;  /* 0x00000001ff047899 */ /* 0x000fcc0008011604 */
[----:B------:R-:W-:Y:S02]  /*0150*/  ISETP.GE.U32.AND P1, PT, R2, UR4, PT ;  /* 0x0000000402007c0c */ /* 0x000fe4000bf26070 */
[----:B---3--:R-:W-:-:S04]  /*0160*/  LOP3.LUT R15, R6, 0x7fffffff, RZ, 0x3c, !PT ;  /* 0x7fffffff060f7812 */ /* 0x008fc800078e3cff */
[----:B----4-:R-:W-:Y:S01]  /*0170*/  IADD3 R15, P0, PT, R4, R15, RZ ;  /* 0x0000000f040f7210 */ /* 0x010fe20007f1e0ff */
        /* <DEDUP_REMOVED lines=14> */
.L_x_16:
        /* <DEDUP_REMOVED lines=17> */
.L_x_15:
[----:B------:R-:W-:Y:S05]  /*0370*/  @P0 EXIT ;  /* 0x000000000000094d */ /* 0x000fea0003800000 */
[----:B01----:R-:W2:Y:S01]  /*0380*/  LDG.E R5, desc[UR6][R4.64] ;  /* 0x0000000604057981 */ /* 0x003ea2000c1e1900 */
[----:B------:R-:W0:Y:S02]  /*0390*/  LDC.64 R2, c[0x0][0x390] ;  /* 0x0000e400ff027b82 */ /* 0x000e240000000a00 */
[----:B0-----:R-:W-:-:S05]  /*03a0*/  IMAD.WIDE.U32 R2, R0, 0x4, R2 ;  /* 0x0000000400027825 */ /* 0x001fca00078e0002 */
[----:B--2---:R-:W-:Y:S01]  /*03b0*/  STG.E desc[UR6][R2.64], R5 ;  /* 0x0000000502007986 */ /* 0x004fe2000c101906 */
[----:B------:R-:W-:Y:S05]  /*03c0*/  EXIT ;  /* 0x000000000000794d */ /* 0x000fea0003800000 */
.L_x_17:
        /* <DEDUP_REMOVED lines=11> */
.L_x_21:


//--------------------- .nv.global.init           --------------------------
	.section	.nv.global.init,"aw",@progbits
.nv.global.init:
	.type		$str$1,@object
	.size		$str$1,($str - $str$1)
$str$1:
        /*0000*/ 	.byte	0x47, 0x50, 0x55, 0x20, 0x25, 0x64, 0x0a, 0x00
	.type		$str,@object
	.size		$str,(.L_0 - $str)
$str:
        /*0008*/ 	.byte	0x48, 0x6f, 0x6c, 0x61, 0x20, 0x25, 0x64, 0x0a, 0x00
.L_0:


//--------------------- .nv.shared.reserved.0     --------------------------
	.section	.nv.shared.reserved.0,"aw",@nobits
	.weak		__nv_reservedSMEM_offset_0_alias
	.size		__nv_reservedSMEM_offset_0_alias, 0, 64
	.other		__nv_reservedSMEM_offset_0_alias,@"STO_CUDA_RESERVED_SHARED STV_DEFAULT"
__nv_reservedSMEM_offset_0_alias:
	.zero		0
	.zero		64


//--------------------- .nv.constant0.fold_line   --------------------------
	.section	.nv.constant0.fold_line,"a",@progbits
	.sectionflags	@""
	.align	4
.nv.constant0.fold_line:
	.zero		976


//--------------------- .nv.constant0.compute_g_values --------------------------
	.section	.nv.constant0.compute_g_values,"a",@progbits
	.sectionflags	@""
	.align	4
.nv.constant0.compute_g_values:
	.zero		920


//--------------------- .nv.constant0.pairwise_sum --------------------------
	.section	.nv.constant0.pairwise_sum,"a",@progbits
	.sectionflags	@""
	.align	4
.nv.constant0.pairwise_sum:
	.zero		924


//--------------------- .nv.constant0.sum         --------------------------
	.section	.nv.constant0.sum,"a",@progbits
	.sectionflags	@""
	.align	4
.nv.constant0.sum:
	.zero		924


//--------------------- SYMBOLS --------------------------

	.type		.nv.reservedSmem.offset0,@object
	.size		.nv.reservedSmem.offset0,0x4
	.type		vprintf,@function
